//
// Generated by NVIDIA NVVM Compiler
//
// Compiler Build ID: CL-36424714
// Cuda compilation tools, release 13.0, V13.0.88
// Based on NVVM 20.0.0
//

.version 9.0
.target sm_100
.address_size 64

	// .globl	_Z9matMulGPUPiS_S_iii
.extern .func  (.param .b32 func_retval0) vprintf
(
	.param .b64 vprintf_param_0,
	.param .b64 vprintf_param_1
)
;
.global .align 1 .b8 $str[27] = {105, 110, 100, 101, 120, 32, 61, 32, 37, 100, 59, 32, 109, 67, 91, 105, 110, 100, 101, 120, 93, 32, 61, 32, 37, 100};

.visible .entry _Z9matMulGPUPiS_S_iii(
	.param .u64 .ptr .align 1 _Z9matMulGPUPiS_S_iii_param_0,
	.param .u64 .ptr .align 1 _Z9matMulGPUPiS_S_iii_param_1,
	.param .u64 .ptr .align 1 _Z9matMulGPUPiS_S_iii_param_2,
	.param .u32 _Z9matMulGPUPiS_S_iii_param_3,
	.param .u32 _Z9matMulGPUPiS_S_iii_param_4,
	.param .u32 _Z9matMulGPUPiS_S_iii_param_5
)
{
	.local .align 8 .b8 	__local_depot0[8];
	.reg .b64 	%SP;
	.reg .b64 	%SPL;
	.reg .pred 	%p<12>;
	.reg .b32 	%r<101>;
	.reg .b64 	%rd<46>;

	mov.u64 	%SPL, __local_depot0;
	cvta.local.u64 	%SP, %SPL;
	ld.param.u64 	%rd6, [_Z9matMulGPUPiS_S_iii_param_0];
	ld.param.u64 	%rd7, [_Z9matMulGPUPiS_S_iii_param_1];
	ld.param.u64 	%rd8, [_Z9matMulGPUPiS_S_iii_param_2];
	ld.param.u32 	%r33, [_Z9matMulGPUPiS_S_iii_param_3];
	ld.param.u32 	%r31, [_Z9matMulGPUPiS_S_iii_param_4];
	ld.param.u32 	%r32, [_Z9matMulGPUPiS_S_iii_param_5];
	cvta.to.global.u64 	%rd1, %rd7;
	cvta.to.global.u64 	%rd2, %rd6;
	cvta.to.global.u64 	%rd3, %rd8;
	mov.u32 	%r34, %ctaid.x;
	mov.u32 	%r35, %ntid.x;
	mov.u32 	%r36, %tid.x;
	mad.lo.s32 	%r1, %r34, %r35, %r36;
	rem.s32 	%r2, %r1, %r31;
	mul.lo.s32 	%r37, %r31, %r33;
	setp.lt.s32 	%p1, %r1, %r37;
	setp.gt.s32 	%p2, %r32, 0;
	and.pred  	%p3, %p1, %p2;
	@%p3 bra 	$L__BB0_2;
	mul.wide.s32 	%rd9, %r1, 4;
	add.s64 	%rd10, %rd3, %rd9;
	ld.global.u32 	%r100, [%rd10];
	bra.uni 	$L__BB0_13;
$L__BB0_2:
	div.s32 	%r39, %r1, %r31;
	mul.lo.s32 	%r4, %r39, %r32;
	mul.wide.s32 	%rd11, %r1, 4;
	add.s64 	%rd4, %rd3, %rd11;
	ld.global.u32 	%r100, [%rd4];
	and.b32  	%r6, %r32, 7;
	setp.lt.u32 	%p4, %r32, 8;
	mov.b32 	%r97, 0;
	@%p4 bra 	$L__BB0_5;
	and.b32  	%r97, %r32, 2147483640;
	neg.s32 	%r92, %r97;
	shl.b32 	%r9, %r31, 3;
	add.s64 	%rd5, %rd2, 16;
	mul.wide.s32 	%rd16, %r31, 4;
	mov.u32 	%r90, %r4;
	mov.u32 	%r91, %r2;
$L__BB0_4:
	.pragma "nounroll";
	mul.wide.s32 	%rd12, %r90, 4;
	add.s64 	%rd13, %rd5, %rd12;
	ld.global.u32 	%r40, [%rd13+-16];
	mul.wide.s32 	%rd14, %r91, 4;
	add.s64 	%rd15, %rd1, %rd14;
	ld.global.u32 	%r41, [%rd15];
	mad.lo.s32 	%r42, %r41, %r40, %r100;
	st.global.u32 	[%rd4], %r42;
	ld.global.u32 	%r43, [%rd13+-12];
	add.s64 	%rd17, %rd15, %rd16;
	ld.global.u32 	%r44, [%rd17];
	mad.lo.s32 	%r45, %r44, %r43, %r42;
	st.global.u32 	[%rd4], %r45;
	ld.global.u32 	%r46, [%rd13+-8];
	add.s64 	%rd18, %rd17, %rd16;
	ld.global.u32 	%r47, [%rd18];
	mad.lo.s32 	%r48, %r47, %r46, %r45;
	st.global.u32 	[%rd4], %r48;
	ld.global.u32 	%r49, [%rd13+-4];
	add.s64 	%rd19, %rd18, %rd16;
	ld.global.u32 	%r50, [%rd19];
	mad.lo.s32 	%r51, %r50, %r49, %r48;
	st.global.u32 	[%rd4], %r51;
	ld.global.u32 	%r52, [%rd13];
	add.s64 	%rd20, %rd19, %rd16;
	ld.global.u32 	%r53, [%rd20];
	mad.lo.s32 	%r54, %r53, %r52, %r51;
	st.global.u32 	[%rd4], %r54;
	ld.global.u32 	%r55, [%rd13+4];
	add.s64 	%rd21, %rd20, %rd16;
	ld.global.u32 	%r56, [%rd21];
	mad.lo.s32 	%r57, %r56, %r55, %r54;
	st.global.u32 	[%rd4], %r57;
	ld.global.u32 	%r58, [%rd13+8];
	add.s64 	%rd22, %rd21, %rd16;
	ld.global.u32 	%r59, [%rd22];
	mad.lo.s32 	%r60, %r59, %r58, %r57;
	st.global.u32 	[%rd4], %r60;
	ld.global.u32 	%r61, [%rd13+12];
	add.s64 	%rd23, %rd22, %rd16;
	ld.global.u32 	%r62, [%rd23];
	mad.lo.s32 	%r100, %r62, %r61, %r60;
	st.global.u32 	[%rd4], %r100;
	add.s32 	%r92, %r92, 8;
	add.s32 	%r91, %r91, %r9;
	add.s32 	%r90, %r90, 8;
	setp.ne.s32 	%p5, %r92, 0;
	@%p5 bra 	$L__BB0_4;
$L__BB0_5:
	setp.eq.s32 	%p6, %r6, 0;
	@%p6 bra 	$L__BB0_13;
	and.b32  	%r20, %r32, 3;
	setp.lt.u32 	%p7, %r6, 4;
	@%p7 bra 	$L__BB0_8;
	add.s32 	%r63, %r97, %r4;
	mad.lo.s32 	%r64, %r97, %r31, %r2;
	mul.wide.s32 	%rd24, %r63, 4;
	add.s64 	%rd25, %rd2, %rd24;
	ld.global.u32 	%r65, [%rd25];
	mul.wide.s32 	%rd26, %r64, 4;
	add.s64 	%rd27, %rd1, %rd26;
	ld.global.u32 	%r66, [%rd27];
	mad.lo.s32 	%r67, %r66, %r65, %r100;
	st.global.u32 	[%rd4], %r67;
	ld.global.u32 	%r68, [%rd25+4];
	mul.wide.s32 	%rd28, %r31, 4;
	add.s64 	%rd29, %rd27, %rd28;
	ld.global.u32 	%r69, [%rd29];
	mad.lo.s32 	%r70, %r69, %r68, %r67;
	st.global.u32 	[%rd4], %r70;
	ld.global.u32 	%r71, [%rd25+8];
	add.s64 	%rd30, %rd29, %rd28;
	ld.global.u32 	%r72, [%rd30];
	mad.lo.s32 	%r73, %r72, %r71, %r70;
	st.global.u32 	[%rd4], %r73;
	ld.global.u32 	%r74, [%rd25+12];
	add.s64 	%rd31, %rd30, %rd28;
	ld.global.u32 	%r75, [%rd31];
	mad.lo.s32 	%r100, %r75, %r74, %r73;
	st.global.u32 	[%rd4], %r100;
	add.s32 	%r97, %r97, 4;
$L__BB0_8:
	setp.eq.s32 	%p8, %r20, 0;
	@%p8 bra 	$L__BB0_13;
	setp.eq.s32 	%p9, %r20, 1;
	@%p9 bra 	$L__BB0_11;
	add.s32 	%r76, %r97, %r4;
	mad.lo.s32 	%r77, %r97, %r31, %r2;
	mul.wide.s32 	%rd32, %r76, 4;
	add.s64 	%rd33, %rd2, %rd32;
	ld.global.u32 	%r78, [%rd33];
	mul.wide.s32 	%rd34, %r77, 4;
	add.s64 	%rd35, %rd1, %rd34;
	ld.global.u32 	%r79, [%rd35];
	mad.lo.s32 	%r80, %r79, %r78, %r100;
	st.global.u32 	[%rd4], %r80;
	ld.global.u32 	%r81, [%rd33+4];
	mul.wide.s32 	%rd36, %r31, 4;
	add.s64 	%rd37, %rd35, %rd36;
	ld.global.u32 	%r82, [%rd37];
	mad.lo.s32 	%r100, %r82, %r81, %r80;
	st.global.u32 	[%rd4], %r100;
	add.s32 	%r97, %r97, 2;
$L__BB0_11:
	and.b32  	%r83, %r32, 1;
	setp.eq.b32 	%p10, %r83, 1;
	not.pred 	%p11, %p10;
	@%p11 bra 	$L__BB0_13;
	add.s32 	%r84, %r97, %r4;
	mad.lo.s32 	%r85, %r97, %r31, %r2;
	mul.wide.s32 	%rd38, %r84, 4;
	add.s64 	%rd39, %rd2, %rd38;
	ld.global.u32 	%r86, [%rd39];
	mul.wide.s32 	%rd40, %r85, 4;
	add.s64 	%rd41, %rd1, %rd40;
	ld.global.u32 	%r87, [%rd41];
	mad.lo.s32 	%r100, %r87, %r86, %r100;
	st.global.u32 	[%rd4], %r100;
$L__BB0_13:
	add.u64 	%rd42, %SP, 0;
	add.u64 	%rd43, %SPL, 0;
	st.local.v2.u32 	[%rd43], {%r1, %r100};
	mov.u64 	%rd44, $str;
	cvta.global.u64 	%rd45, %rd44;
	{ // callseq 0, 0
	.param .b64 param0;
	st.param.b64 	[param0], %rd45;
	.param .b64 param1;
	st.param.b64 	[param1], %rd42;
	.param .b32 retval0;
	call.uni (retval0), 
	vprintf, 
	(
	param0, 
	param1
	);
	ld.param.b32 	%r88, [retval0];
	} // callseq 0
	ret;

}


// ===== COMPILED SASS (sm_100) =====

	.target	sm_100

	.elftype	@"ET_EXEC"


//--------------------- .note.nv.tkinfo           --------------------------
	.section	.note.nv.tkinfo,"",@"SHT_NOTE"
	.sectionflags	@"SHF_NOTE_NV_TKINFO"
	.tkinfo
        /*0018*/ 	.word	0x00000002
        /*0030*/ 	.string	""
        /*0030*/ 	.string	"ptxas"
        /*0030*/ 	.string	"Cuda compilation tools, release 13.0, V13.0.88"
        /*0030*/ 	.string	"Build cuda_13.0.r13.0/compiler.36424714_0"
        /*0030*/ 	.string	"-arch sm_100 -m 64 "



//--------------------- .note.nv.cuinfo           --------------------------
	.section	.note.nv.cuinfo,"",@"SHT_NOTE"
	.sectionflags	@"SHF_NOTE_NV_CUINFO"
        /*0018*/ 	.short	0x0002
        /*001a*/ 	.short	0x0064
        /*001c*/ 	.short	0x0082
	.zero		2


//--------------------- .nv.info                  --------------------------
	.section	.nv.info,"",@"SHT_CUDA_INFO"
	.align	4


	//----- nvinfo : EIATTR_REGCOUNT
	.align		4
        /*0000*/ 	.byte	0x04, 0x2f
        /*0002*/ 	.short	(.L_2 - .L_1)
	.align		4
.L_1:
        /*0004*/ 	.word	index@(_Z9matMulGPUPiS_S_iii)
        /*0008*/ 	.word	0x0000001e


	//----- nvinfo : EIATTR_FRAME_SIZE
	.align		4
.L_2:
        /*000c*/ 	.byte	0x04, 0x11
        /*000e*/ 	.short	(.L_4 - .L_3)
	.align		4
.L_3:
        /*0010*/ 	.word	index@(_Z9matMulGPUPiS_S_iii)
        /*0014*/ 	.word	0x00000008


	//----- nvinfo : EIATTR_MIN_STACK_SIZE
	.align		4
.L_4:
        /*0018*/ 	.byte	0x04, 0x12
        /*001a*/ 	.short	(.L_6 - .L_5)
	.align		4
.L_5:
        /*001c*/ 	.word	index@(_Z9matMulGPUPiS_S_iii)
        /*0020*/ 	.word	0x00000008
.L_6:


//--------------------- .nv.compat                --------------------------
	.section	.nv.compat,"",@"SHT_CUDA_COMPAT_INFO"
	.align	4
        /*0000*/ 	.byte	0x02, 0x09, 0x00, 0x00, 0x02, 0x02, 0x01, 0x00, 0x02, 0x05, 0x05, 0x00, 0x03, 0x07, 0x01, 0x01
        /*0010*/ 	.byte	0x02, 0x03, 0x00, 0x00, 0x02, 0x06, 0x01, 0x00, 0x04, 0x0b, 0x08, 0x00, 0x09, 0x00, 0x00, 0x00
        /*0020*/ 	.byte	0x00, 0x00, 0x00, 0x00


//--------------------- .nv.info._Z9matMulGPUPiS_S_iii --------------------------
	.section	.nv.info._Z9matMulGPUPiS_S_iii,"",@"SHT_CUDA_INFO"
	.sectionflags	@""
	.align	4


	//----- nvinfo : EIATTR_CUDA_API_VERSION
	.align		4
        /*0000*/ 	.byte	0x04, 0x37
        /*0002*/ 	.short	(.L_8 - .L_7)
.L_7:
        /*0004*/ 	.word	0x00000082


	//----- nvinfo : EIATTR_KPARAM_INFO
	.align		4
.L_8:
        /*0008*/ 	.byte	0x04, 0x17
        /*000a*/ 	.short	(.L_10 - .L_9)
.L_9:
        /*000c*/ 	.word	0x00000000
        /*0010*/ 	.short	0x0005
        /*0012*/ 	.short	0x0020
        /*0014*/ 	.byte	0x00, 0xf0, 0x11, 0x00


	//----- nvinfo : EIATTR_KPARAM_INFO
	.align		4
.L_10:
        /*0018*/ 	.byte	0x04, 0x17
        /*001a*/ 	.short	(.L_12 - .L_11)
.L_11:
        /*001c*/ 	.word	0x00000000
        /*0020*/ 	.short	0x0004
        /*0022*/ 	.short	0x001c
        /*0024*/ 	.byte	0x00, 0xf0, 0x11, 0x00


	//----- nvinfo : EIATTR_KPARAM_INFO
	.align		4
.L_12:
        /*0028*/ 	.byte	0x04, 0x17
        /*002a*/ 	.short	(.L_14 - .L_13)
.L_13:
        /*002c*/ 	.word	0x00000000
        /*0030*/ 	.short	0x0003
        /*0032*/ 	.short	0x0018
        /*0034*/ 	.byte	0x00, 0xf0, 0x11, 0x00


	//----- nvinfo : EIATTR_KPARAM_INFO
	.align		4
.L_14:
        /*0038*/ 	.byte	0x04, 0x17
        /*003a*/ 	.short	(.L_16 - .L_15)
.L_15:
        /*003c*/ 	.word	0x00000000
        /*0040*/ 	.short	0x0002
        /*0042*/ 	.short	0x0010
        /*0044*/ 	.byte	0x00, 0xf5, 0x21, 0x00


	//----- nvinfo : EIATTR_KPARAM_INFO
	.align		4
.L_16:
        /*0048*/ 	.byte	0x04, 0x17
        /*004a*/ 	.short	(.L_18 - .L_17)
.L_17:
        /*004c*/ 	.word	0x00000000
        /*0050*/ 	.short	0x0001
        /*0052*/ 	.short	0x0008
        /*0054*/ 	.byte	0x00, 0xf5, 0x21, 0x00


	//----- nvinfo : EIATTR_KPARAM_INFO
	.align		4
.L_18:
        /*0058*/ 	.byte	0x04, 0x17
        /*005a*/ 	.short	(.L_20 - .L_19)
.L_19:
        /*005c*/ 	.word	0x00000000
        /*0060*/ 	.short	0x0000
        /*0062*/ 	.short	0x0000
        /*0064*/ 	.byte	0x00, 0xf5, 0x21, 0x00


	//----- nvinfo : EIATTR_SPARSE_MMA_MASK
	.align		4
.L_20:
        /*0068*/ 	.byte	0x03, 0x50
        /*006a*/ 	.short	0x0000


	//----- nvinfo : EIATTR_MAXREG_COUNT
	.align		4
        /*006c*/ 	.byte	0x03, 0x1b
        /*006e*/ 	.short	0x00ff


	//----- nvinfo : EIATTR_EXTERNS
	.align		4
        /*0070*/ 	.byte	0x04, 0x0f
        /*0072*/ 	.short	(.L_22 - .L_21)


	//   ....[0]....
	.align		4
.L_21:
        /*0074*/ 	.word	index@(vprintf)


	//----- nvinfo : EIATTR_MERCURY_ISA_VERSION
	.align		4
.L_22:
        /*0078*/ 	.byte	0x03, 0x5f
        /*007a*/ 	.short	0x0101


	//----- nvinfo : EIATTR_VRC_CTA_INIT_COUNT
	.align		4
        /*007c*/ 	.byte	0x02, 0x4a
	.zero		1
	.zero		1


	//----- nvinfo : EIATTR_SYSCALL_OFFSETS
	.align		4
        /*0080*/ 	.byte	0x04, 0x46
        /*0082*/ 	.short	(.L_24 - .L_23)


	//   ....[0]....
.L_23:
        /*0084*/ 	.word	0x00000bb0


	//----- nvinfo : EIATTR_EXIT_INSTR_OFFSETS
	.align		4
.L_24:
        /*0088*/ 	.byte	0x04, 0x1c
        /*008a*/ 	.short	(.L_26 - .L_25)


	//   ....[0]....
.L_25:
        /*008c*/ 	.word	0x00000bc0


	//----- nvinfo : EIATTR_CRS_STACK_SIZE
	.align		4
.L_26:
        /*0090*/ 	.byte	0x04, 0x1e
        /*0092*/ 	.short	(.L_28 - .L_27)
.L_27:
        /*0094*/ 	.word	0x00000000


	//----- nvinfo : EIATTR_CBANK_PARAM_SIZE
	.align		4
.L_28:
        /*0098*/ 	.byte	0x03, 0x19
        /*009a*/ 	.short	0x0024


	//----- nvinfo : EIATTR_PARAM_CBANK
	.align		4
        /*009c*/ 	.byte	0x04, 0x0a
        /*009e*/ 	.short	(.L_30 - .L_29)
	.align		4
.L_29:
        /*00a0*/ 	.word	index@(.nv.constant0._Z9matMulGPUPiS_S_iii)
        /*00a4*/ 	.short	0x0380
        /*00a6*/ 	.short	0x0024


	//----- nvinfo : EIATTR_SW_WAR
	.align		4
.L_30:
        /*00a8*/ 	.byte	0x04, 0x36
        /*00aa*/ 	.short	(.L_32 - .L_31)
.L_31:
        /*00ac*/ 	.word	0x00000008
.L_32:


//--------------------- .nv.callgraph             --------------------------
	.section	.nv.callgraph,"",@"SHT_CUDA_CALLGRAPH"
	.align	4
	.sectionentsize	8
	.align		4
        /*0000*/ 	.word	0x00000000
	.align		4
        /*0004*/ 	.word	0xffffffff
	.align		4
        /*0008*/ 	.word	index@(_Z9matMulGPUPiS_S_iii)
	.align		4
        /*000c*/ 	.word	index@(vprintf)
	.align		4
        /*0010*/ 	.word	0x00000000
	.align		4
        /*0014*/ 	.word	0xfffffffe
	.align		4
        /*0018*/ 	.word	0x00000000
	.align		4
        /*001c*/ 	.word	0xfffffffd
	.align		4
        /*0020*/ 	.word	0x00000000
	.align		4
        /*0024*/ 	.word	0xfffffffc


//--------------------- .nv.constant4             --------------------------
	.section	.nv.constant4,"a",@progbits
	.align	8
	.align		8
.nv.constant4:
        /*0000*/ 	.dword	vprintf
	.align		8
        /*0008*/ 	.dword	$str


//--------------------- .text._Z9matMulGPUPiS_S_iii --------------------------
	.section	.text._Z9matMulGPUPiS_S_iii,"ax",@progbits
	.align	128
        .global         _Z9matMulGPUPiS_S_iii
        .type           _Z9matMulGPUPiS_S_iii,@function
        .size           _Z9matMulGPUPiS_S_iii,(.L_x_7 - _Z9matMulGPUPiS_S_iii)
        .other          _Z9matMulGPUPiS_S_iii,@"STO_CUDA_ENTRY STV_DEFAULT"
_Z9matMulGPUPiS_S_iii:
.text._Z9matMulGPUPiS_S_iii:
[----:B------:R-:W0:Y:S08]  /*0000*/  LDC R1, c[0x0][0x37c] ;  /* 0x0000df00ff017b82 */ /* 0x000e300000000800 */
[----:B------:R-:W1:Y:S01]  /*0010*/  LDC R5, c[0x0][0x39c] ;  /* 0x0000e700ff057b82 */ /* 0x000e620000000800 */
[----:B------:R-:W2:Y:S01]  /*0020*/  S2R R7, SR_TID.X ;  /* 0x0000000000077919 */ /* 0x000ea20000002100 */
[----:B------:R-:W3:Y:S01]  /*0030*/  LDCU UR5, c[0x0][0x2fc] ;  /* 0x00005f80ff0577ac */ /* 0x000ee20008000800 */
[----:B0-----:R-:W-:Y:S01]  /*0040*/  IADD3 R1, PT, PT, R1, -0x8, RZ ;  /* 0xfffffff801017810 */ /* 0x001fe20007ffe0ff */
[----:B------:R-:W0:Y:S04]  /*0050*/  LDCU UR6, c[0x0][0x398] ;  /* 0x00007300ff0677ac */ /* 0x000e280008000800 */
[----:B------:R-:W2:Y:S08]  /*0060*/  S2UR UR4, SR_CTAID.X ;  /* 0x00000000000479c3 */ /* 0x000eb00000002500 */
[----:B------:R-:W2:Y:S08]  /*0070*/  LDC R2, c[0x0][0x360] ;  /* 0x0000d800ff027b82 */ /* 0x000eb00000000800 */
[----:B------:R-:W4:Y:S01]  /*0080*/  LDC R0, c[0x0][0x3a0] ;  /* 0x0000e800ff007b82 */ /* 0x000f220000000800 */
[----:B-1----:R-:W-:Y:S01]  /*0090*/  IABS R11, R5 ;  /* 0x00000005000b7213 */ /* 0x002fe20000000000 */
[----:B0-----:R-:W-:Y:S01]  /*00a0*/  IMAD R3, R5, UR6, RZ ;  /* 0x0000000605037c24 */ /* 0x001fe2000f8e02ff */
[----:B------:R-:W0:Y:S02]  /*00b0*/  LDCU.64 UR6, c[0x0][0x358] ;  /* 0x00006b00ff0677ac */ /* 0x000e240008000a00 */
[----:B------:R-:W1:Y:S01]  /*00c0*/  I2F.RP R4, R11 ;  /* 0x0000000b00047306 */ /* 0x000e620000209400 */
[----:B--2---:R-:W-:-:S07]  /*00d0*/  IMAD R2, R2, UR4, R7 ;  /* 0x0000000402027c24 */ /* 0x004fce000f8e0207 */
[----:B-1----:R-:W1:Y:S01]  /*00e0*/  MUFU.RCP R4, R4 ;  /* 0x0000000400047308 */ /* 0x002e620000001000 */
[----:B----4-:R-:W-:-:S04]  /*00f0*/  ISETP.GT.AND P0, PT, R0, RZ, PT ;  /* 0x000000ff0000720c */ /* 0x010fc80003f04270 */
[----:B------:R-:W-:Y:S02]  /*0100*/  ISETP.LT.AND P0, PT, R2, R3, P0 ;  /* 0x000000030200720c */ /* 0x000fe40000701270 */
[----:B-1----:R-:W-:-:S11]  /*0110*/  IADD3 R8, PT, PT, R4, 0xffffffe, RZ ;  /* 0x0ffffffe04087810 */ /* 0x002fd60007ffe0ff */
[----:B------:R-:W1:Y:S01]  /*0120*/  @!P0 LDC.64 R6, c[0x0][0x390] ;  /* 0x0000e400ff068b82 */ /* 0x000e620000000a00 */
[----:B------:R2:W4:Y:S02]  /*0130*/  F2I.FTZ.U32.TRUNC.NTZ R9, R8 ;  /* 0x0000000800097305 */ /* 0x000524000021f000 */
[----:B--2---:R-:W-:Y:S01]  /*0140*/  IMAD.MOV.U32 R8, RZ, RZ, RZ ;  /* 0x000000ffff087224 */ /* 0x004fe200078e00ff */
[----:B----4-:R-:W-:-:S05]  /*0150*/  IADD3 R10, PT, PT, RZ, -R9, RZ ;  /* 0x80000009ff0a7210 */ /* 0x010fca0007ffe0ff */
[----:B------:R-:W-:Y:S02]  /*0160*/  IMAD R13, R10, R11, RZ ;  /* 0x0000000b0a0d7224 */ /* 0x000fe400078e02ff */
[----:B-1----:R-:W-:-:S04]  /*0170*/  @!P0 IMAD.WIDE R6, R2, 0x4, R6 ;  /* 0x0000000402068825 */ /* 0x002fc800078e0206 */
[----:B------:R-:W-:Y:S01]  /*0180*/  IMAD.HI.U32 R9, R9, R13, R8 ;  /* 0x0000000d09097227 */ /* 0x000fe200078e0008 */
[----:B0-----:R0:W5:Y:S01]  /*0190*/  @!P0 LDG.E R3, desc[UR6][R6.64] ;  /* 0x0000000606038981 */ /* 0x001162000c1e1900 */
[----:B------:R-:W1:Y:S01]  /*01a0*/  LDCU UR4, c[0x0][0x2f8] ;  /* 0x00005f00ff0477ac */ /* 0x000e620008000800 */
[----:B------:R-:W-:Y:S01]  /*01b0*/  ISETP.GE.AND P3, PT, R2, RZ, PT ;  /* 0x000000ff0200720c */ /* 0x000fe20003f66270 */
[----:B------:R-:W-:Y:S01]  /*01c0*/  BSSY.RECONVERGENT B0, `(.L_x_0) ;  /* 0x0000097000007945 */ /* 0x000fe20003800200 */
[----:B0-----:R-:W-:-:S05]  /*01d0*/  IABS R6, R2 ;  /* 0x0000000200067213 */ /* 0x001fca0000000000 */
[----:B------:R-:W-:-:S05]  /*01e0*/  IMAD.HI.U32 R9, R9, R6, RZ ;  /* 0x0000000609097227 */ /* 0x000fca00078e00ff */
[----:B------:R-:W-:-:S05]  /*01f0*/  IADD3 R4, PT, PT, -R9, RZ, RZ ;  /* 0x000000ff09047210 */ /* 0x000fca0007ffe1ff */
[----:B------:R-:W-:Y:S01]  /*0200*/  IMAD R4, R11, R4, R6 ;  /* 0x000000040b047224 */ /* 0x000fe200078e0206 */
[----:B-1----:R-:W-:-:S04]  /*0210*/  IADD3 R6, P4, PT, R1, UR4, RZ ;  /* 0x0000000401067c10 */ /* 0x002fc8000ff9e0ff */
[----:B------:R-:W-:-:S13]  /*0220*/  ISETP.GT.U32.AND P1, PT, R11, R4, PT ;  /* 0x000000040b00720c */ /* 0x000fda0003f24070 */
[----:B------:R-:W-:-:S04]  /*0230*/  @!P1 IADD3 R4, PT, PT, R4, -R11, RZ ;  /* 0x8000000b04049210 */ /* 0x000fc80007ffe0ff */
[----:B------:R-:W-:Y:S02]  /*0240*/  ISETP.GT.U32.AND P2, PT, R11, R4, PT ;  /* 0x000000040b00720c */ /* 0x000fe40003f44070 */
[----:B------:R-:W-:-:S04]  /*0250*/  IADD3 R7, PT, PT, R4, -R11, RZ ;  /* 0x8000000b04077210 */ /* 0x000fc80007ffe0ff */
[----:B------:R-:W-:Y:S01]  /*0260*/  SEL R10, R7, R4, !P2 ;  /* 0x00000004070a7207 */ /* 0x000fe20005000000 */
[----:B---3--:R-:W-:-:S03]  /*0270*/  IMAD.X R7, RZ, RZ, UR5, P4 ;  /* 0x00000005ff077e24 */ /* 0x008fc6000a0e06ff */
[----:B------:R-:W-:Y:S01]  /*0280*/  @!P3 IADD3 R10, PT, PT, -R10, RZ, RZ ;  /* 0x000000ff0a0ab210 */ /* 0x000fe20007ffe1ff */
[----:B------:R-:W-:Y:S06]  /*0290*/  @!P0 BRA `(.L_x_1) ;  /* 0x0000000800248947 */ /* 0x000fec0003800000 */
[----:B------:R-:W0:Y:S02]  /*02a0*/  LDC.64 R16, c[0x0][0x390] ;  /* 0x0000e400ff107b82 */ /* 0x000e240000000a00 */
[----:B0-----:R-:W-:-:S05]  /*02b0*/  IMAD.WIDE R16, R2, 0x4, R16 ;  /* 0x0000000402107825 */ /* 0x001fca00078e0210 */
[----:B-----5:R0:W5:Y:S01]  /*02c0*/  LDG.E R3, desc[UR6][R16.64] ;  /* 0x0000000610037981 */ /* 0x020162000c1e1900 */
[----:B------:R-:W-:Y:S02]  /*02d0*/  ISETP.GE.U32.AND P0, PT, R4, R11, PT ;  /* 0x0000000b0400720c */ /* 0x000fe40003f06070 */
[----:B------:R-:W-:Y:S02]  /*02e0*/  LOP3.LUT R4, R2, R5, RZ, 0x3c, !PT ;  /* 0x0000000502047212 */ /* 0x000fe400078e3cff */
[----:B------:R-:W-:Y:S02]  /*02f0*/  @!P1 IADD3 R9, PT, PT, R9, 0x1, RZ ;  /* 0x0000000109099810 */ /* 0x000fe40007ffe0ff */
[----:B------:R-:W-:Y:S02]  /*0300*/  ISETP.GE.AND P2, PT, R4, RZ, PT ;  /* 0x000000ff0400720c */ /* 0x000fe40003f46270 */
[C---:B------:R-:W-:Y:S02]  /*0310*/  ISETP.GE.U32.AND P1, PT, R0.reuse, 0x8, PT ;  /* 0x000000080000780c */ /* 0x040fe40003f26070 */
[----:B------:R-:W-:-:S03]  /*0320*/  LOP3.LUT R8, R0, 0x7, RZ, 0xc0, !PT ;  /* 0x0000000700087812 */ /* 0x000fc600078ec0ff */
[----:B------:R-:W-:Y:S02]  /*0330*/  @P0 IADD3 R9, PT, PT, R9, 0x1, RZ ;  /* 0x0000000109090810 */ /* 0x000fe40007ffe0ff */
[----:B------:R-:W-:-:S03]  /*0340*/  ISETP.NE.AND P0, PT, R5, RZ, PT ;  /* 0x000000ff0500720c */ /* 0x000fc60003f05270 */
[----:B------:R-:W-:Y:S01]  /*0350*/  IMAD.MOV.U32 R4, RZ, RZ, R9 ;  /* 0x000000ffff047224 */ /* 0x000fe200078e0009 */
[----:B------:R-:W-:-:S04]  /*0360*/  LOP3.LUT R9, RZ, R5, RZ, 0x33, !PT ;  /* 0x00000005ff097212 */ /* 0x000fc800078e33ff */
[----:B------:R-:W-:Y:S02]  /*0370*/  @!P2 IADD3 R4, PT, PT, -R4, RZ, RZ ;  /* 0x000000ff0404a210 */ /* 0x000fe40007ffe1ff */
[C---:B------:R-:W-:Y:S02]  /*0380*/  SEL R10, R9.reuse, R10, !P0 ;  /* 0x0000000a090a7207 */ /* 0x040fe40004000000 */
[----:B------:R-:W-:Y:S01]  /*0390*/  SEL R11, R9, R4, !P0 ;  /* 0x00000004090b7207 */ /* 0x000fe20004000000 */
[----:B------:R-:W-:Y:S01]  /*03a0*/  HFMA2 R9, -RZ, RZ, 0, 0 ;  /* 0x00000000ff097431 */ /* 0x000fe200000001ff */
[----:B------:R-:W-:-:S03]  /*03b0*/  ISETP.NE.AND P2, PT, R8, RZ, PT ;  /* 0x000000ff0800720c */ /* 0x000fc60003f45270 */
[----:B------:R-:W-:Y:S01]  /*03c0*/  IMAD R12, R11, R0, RZ ;  /* 0x000000000b0c7224 */ /* 0x000fe200078e02ff */
[----:B0-----:R-:W-:Y:S09]  /*03d0*/  @!P1 BRA `(.L_x_2) ;  /* 0x0000000000e09947 */ /* 0x001ff20003800000 */
[----:B------:R-:W0:Y:S01]  /*03e0*/  LDCU.64 UR4, c[0x0][0x380] ;  /* 0x00007000ff0477ac */ /* 0x000e220008000a00 */
[----:B------:R-:W-:Y:S01]  /*03f0*/  LOP3.LUT R9, R0, 0x7ffffff8, RZ, 0xc0, !PT ;  /* 0x7ffffff800097812 */ /* 0x000fe200078ec0ff */
[----:B------:R-:W-:Y:S01]  /*0400*/  IMAD.MOV.U32 R14, RZ, RZ, R10 ;  /* 0x000000ffff0e7224 */ /* 0x000fe200078e000a */
[----:B------:R-:W-:Y:S02]  /*0410*/  MOV R11, R12 ;  /* 0x0000000c000b7202 */ /* 0x000fe40000000f00 */
[----:B------:R-:W-:Y:S01]  /*0420*/  IADD3 R4, PT, PT, -R9, RZ, RZ ;  /* 0x000000ff09047210 */ /* 0x000fe20007ffe1ff */
[----:B0-----:R-:W-:-:S04]  /*0430*/  UIADD3 UR4, UP0, UPT, UR4, 0x10, URZ ;  /* 0x0000001004047890 */ /* 0x001fc8000ff1e0ff */
[----:B------:R-:W-:-:S12]  /*0440*/  UIADD3.X UR5, UPT, UPT, URZ, UR5, URZ, UP0, !UPT ;  /* 0x00000005ff057290 */ /* 0x000fd800087fe4ff */
.L_x_3:
[----:B------:R-:W0:Y:S01]  /*0450*/  LDC.64 R18, c[0x0][0x388] ;  /* 0x0000e200ff127b82 */ /* 0x000e220000000a00 */
[----:B------:R-:W-:Y:S02]  /*0460*/  MOV R20, UR4 ;  /* 0x0000000400147c02 */ /* 0x000fe40008000f00 */
[----:B------:R-:W-:-:S03]  /*0470*/  MOV R21, UR5 ;  /* 0x0000000500157c02 */ /* 0x000fc60008000f00 */
[----:B------:R-:W-:-:S05]  /*0480*/  IMAD.WIDE R20, R11, 0x4, R20 ;  /* 0x000000040b147825 */ /* 0x000fca00078e0214 */
[----:B--2---:R-:W2:Y:S01]  /*0490*/  LDG.E R22, desc[UR6][R20.64+-0x10] ;  /* 0xfffff00614167981 */ /* 0x004ea2000c1e1900 */
[----:B0-----:R-:W-:-:S05]  /*04a0*/  IMAD.WIDE R18, R14, 0x4, R18 ;  /* 0x000000040e127825 */ /* 0x001fca00078e0212 */
[----:B------:R-:W2:Y:S01]  /*04b0*/  LDG.E R13, desc[UR6][R18.64] ;  /* 0x00000006120d7981 */ /* 0x000ea2000c1e1900 */
[----:B------:R-:W-:-:S04]  /*04c0*/  IMAD.WIDE R24, R5, 0x4, R18 ;  /* 0x0000000405187825 */ /* 0x000fc800078e0212 */
[----:B--2--5:R-:W-:-:S05]  /*04d0*/  IMAD R13, R22, R13, R3 ;  /* 0x0000000d160d7224 */ /* 0x024fca00078e0203 */
[----:B------:R0:W-:Y:S04]  /*04e0*/  STG.E desc[UR6][R16.64], R13 ;  /* 0x0000000d10007986 */ /* 0x0001e8000c101906 */
[----:B------:R-:W2:Y:S04]  /*04f0*/  LDG.E R22, desc[UR6][R20.64+-0xc] ;  /* 0xfffff40614167981 */ /* 0x000ea8000c1e1900 */
[----:B------:R-:W2:Y:S01]  /*0500*/  LDG.E R3, desc[UR6][R24.64] ;  /* 0x0000000618037981 */ /* 0x000ea2000c1e1900 */
[----:B------:R-:W-:-:S04]  /*0510*/  IMAD.WIDE R26, R5, 0x4, R24 ;  /* 0x00000004051a7825 */ /* 0x000fc800078e0218 */
[----:B--2---:R-:W-:-:S05]  /*0520*/  IMAD R3, R22, R3, R13 ;  /* 0x0000000316037224 */ /* 0x004fca00078e020d */
[----:B------:R1:W-:Y:S04]  /*0530*/  STG.E desc[UR6][R16.64], R3 ;  /* 0x0000000310007986 */ /* 0x0003e8000c101906 */
[----:B------:R-:W2:Y:S04]  /*0540*/  LDG.E R22, desc[UR6][R20.64+-0x8] ;  /* 0xfffff80614167981 */ /* 0x000ea8000c1e1900 */
[----:B------:R-:W2:Y:S02]  /*0550*/  LDG.E R15, desc[UR6][R26.64] ;  /* 0x000000061a0f7981 */ /* 0x000ea4000c1e1900 */
[----:B--2---:R-:W-:-:S02]  /*0560*/  IMAD R15, R22, R15, R3 ;  /* 0x0000000f160f7224 */ /* 0x004fc400078e0203 */
[----:B------:R-:W-:-:S03]  /*0570*/  IMAD.WIDE R22, R5, 0x4, R26 ;  /* 0x0000000405167825 */ /* 0x000fc600078e021a */
[----:B------:R2:W-:Y:S04]  /*0580*/  STG.E desc[UR6][R16.64], R15 ;  /* 0x0000000f10007986 */ /* 0x0005e8000c101906 */
[----:B------:R-:W3:Y:S04]  /*0590*/  LDG.E R18, desc[UR6][R20.64+-0x4] ;  /* 0xfffffc0614127981 */ /* 0x000ee8000c1e1900 */
[----:B0-----:R-:W3:Y:S01]  /*05a0*/  LDG.E R13, desc[UR6][R22.64] ;  /* 0x00000006160d7981 */ /* 0x001ee2000c1e1900 */
[----:B------:R-:W-:-:S04]  /*05b0*/  IMAD.WIDE R24, R5, 0x4, R22 ;  /* 0x0000000405187825 */ /* 0x000fc800078e0216 */
[----:B---3--:R-:W-:-:S05]  /*05c0*/  IMAD R13, R18, R13, R15 ;  /* 0x0000000d120d7224 */ /* 0x008fca00078e020f */
[----:B------:R0:W-:Y:S04]  /*05d0*/  STG.E desc[UR6][R16.64], R13 ;  /* 0x0000000d10007986 */ /* 0x0001e8000c101906 */
[----:B------:R-:W3:Y:S04]  /*05e0*/  LDG.E R18, desc[UR6][R20.64] ;  /* 0x0000000614127981 */ /* 0x000ee8000c1e1900 */
[----:B-1----:R-:W3:Y:S02]  /*05f0*/  LDG.E R3, desc[UR6][R24.64] ;  /* 0x0000000618037981 */ /* 0x002ee4000c1e1900 */
[----:B---3--:R-:W-:-:S02]  /*0600*/  IMAD R3, R18, R3, R13 ;  /* 0x0000000312037224 */ /* 0x008fc400078e020d */
[----:B------:R-:W-:-:S03]  /*0610*/  IMAD.WIDE R18, R5, 0x4, R24 ;  /* 0x0000000405127825 */ /* 0x000fc600078e0218 */
[----:B------:R1:W-:Y:S04]  /*0620*/  STG.E desc[UR6][R16.64], R3 ;  /* 0x0000000310007986 */ /* 0x0003e8000c101906 */
[----:B------:R-:W3:Y:S04]  /*0630*/  LDG.E R26, desc[UR6][R20.64+0x4] ;  /* 0x00000406141a7981 */ /* 0x000ee8000c1e1900 */
[----:B--2---:R-:W3:Y:S01]  /*0640*/  LDG.E R15, desc[UR6][R18.64] ;  /* 0x00000006120f7981 */ /* 0x004ee2000c1e1900 */
[----:B------:R-:W-:-:S04]  /*0650*/  IMAD.WIDE R22, R5, 0x4, R18 ;  /* 0x0000000405167825 */ /* 0x000fc800078e0212 */
[----:B---3--:R-:W-:-:S05]  /*0660*/  IMAD R15, R26, R15, R3 ;  /* 0x0000000f1a0f7224 */ /* 0x008fca00078e0203 */
[----:B------:R2:W-:Y:S04]  /*0670*/  STG.E desc[UR6][R16.64], R15 ;  /* 0x0000000f10007986 */ /* 0x0005e8000c101906 */
[----:B------:R-:W3:Y:S04]  /*0680*/  LDG.E R26, desc[UR6][R20.64+0x8] ;  /* 0x00000806141a7981 */ /* 0x000ee8000c1e1900 */
[----:B0-----:R-:W3:Y:S01]  /*0690*/  LDG.E R13, desc[UR6][R22.64] ;  /* 0x00000006160d7981 */ /* 0x001ee2000c1e1900 */
[----:B------:R-:W-:-:S04]  /*06a0*/  IMAD.WIDE R24, R5, 0x4, R22 ;  /* 0x0000000405187825 */ /* 0x000fc800078e0216 */
[----:B---3--:R-:W-:-:S05]  /*06b0*/  IMAD R13, R26, R13, R15 ;  /* 0x0000000d1a0d7224 */ /* 0x008fca00078e020f */
[----:B------:R2:W-:Y:S04]  /*06c0*/  STG.E desc[UR6][R16.64], R13 ;  /* 0x0000000d10007986 */ /* 0x0005e8000c101906 */
[----:B------:R-:W1:Y:S04]  /*06d0*/  LDG.E R26, desc[UR6][R20.64+0xc] ;  /* 0x00000c06141a7981 */ /* 0x000e68000c1e1900 */
[----:B------:R-:W1:Y:S01]  /*06e0*/  LDG.E R24, desc[UR6][R24.64] ;  /* 0x0000000618187981 */ /* 0x000e62000c1e1900 */
[----:B------:R-:W-:-:S05]  /*06f0*/  VIADD R4, R4, 0x8 ;  /* 0x0000000804047836 */ /* 0x000fca0000000000 */
[----:B------:R-:W-:Y:S02]  /*0700*/  ISETP.NE.AND P0, PT, R4, RZ, PT ;  /* 0x000000ff0400720c */ /* 0x000fe40003f05270 */
[----:B------:R-:W-:Y:S02]  /*0710*/  LEA R14, R5, R14, 0x3 ;  /* 0x0000000e050e7211 */ /* 0x000fe400078e18ff */
[----:B------:R-:W-:Y:S01]  /*0720*/  IADD3 R11, PT, PT, R11, 0x8, RZ ;  /* 0x000000080b0b7810 */ /* 0x000fe20007ffe0ff */
[----:B-1----:R-:W-:-:S05]  /*0730*/  IMAD R3, R26, R24, R13 ;  /* 0x000000181a037224 */ /* 0x002fca00078e020d */
[----:B------:R2:W-:Y:S03]  /*0740*/  STG.E desc[UR6][R16.64], R3 ;  /* 0x0000000310007986 */ /* 0x0005e6000c101906 */
[----:B------:R-:W-:Y:S05]  /*0750*/  @P0 BRA `(.L_x_3) ;  /* 0xfffffffc003c0947 */ /* 0x000fea000383ffff */
.L_x_2:
[----:B------:R-:W-:Y:S05]  /*0760*/  @!P2 BRA `(.L_x_1) ;  /* 0x0000000000f0a947 */ /* 0x000fea0003800000 */
[----:B------:R-:W-:Y:S02]  /*0770*/  ISETP.GE.U32.AND P0, PT, R8, 0x4, PT ;  /* 0x000000040800780c */ /* 0x000fe40003f06070 */
[----:B------:R-:W-:-:S04]  /*0780*/  LOP3.LUT R4, R0, 0x3, RZ, 0xc0, !PT ;  /* 0x0000000300047812 */ /* 0x000fc800078ec0ff */
[----:B------:R-:W-:-:S07]  /*0790*/  ISETP.NE.AND P1, PT, R4, RZ, PT ;  /* 0x000000ff0400720c */ /* 0x000fce0003f25270 */
[----:B------:R-:W-:Y:S06]  /*07a0*/  @!P0 BRA `(.L_x_4) ;  /* 0x0000000000688947 */ /* 0x000fec0003800000 */
[----:B--2---:R-:W0:Y:S01]  /*07b0*/  LDC.64 R14, c[0x0][0x380] ;  /* 0x0000e000ff0e7b82 */ /* 0x004e220000000a00 */
[----:B------:R-:W-:Y:S01]  /*07c0*/  IADD3 R11, PT, PT, R12, R9, RZ ;  /* 0x000000090c0b7210 */ /* 0x000fe20007ffe0ff */
[----:B------:R-:W-:-:S06]  /*07d0*/  IMAD R13, R9, R5, R10 ;  /* 0x00000005090d7224 */ /* 0x000fcc00078e020a */
[----:B------:R-:W1:Y:S01]  /*07e0*/  LDC.64 R18, c[0x0][0x388] ;  /* 0x0000e200ff127b82 */ /* 0x000e620000000a00 */
[----:B0-----:R-:W-:-:S05]  /*07f0*/  IMAD.WIDE R14, R11, 0x4, R14 ;  /* 0x000000040b0e7825 */ /* 0x001fca00078e020e */
[----:B------:R-:W2:Y:S01]  /*0800*/  LDG.E R8, desc[UR6][R14.64] ;  /* 0x000000060e087981 */ /* 0x000ea2000c1e1900 */
[----:B-1----:R-:W-:-:S05]  /*0810*/  IMAD.WIDE R18, R13, 0x4, R18 ;  /* 0x000000040d127825 */ /* 0x002fca00078e0212 */
        /* <DEDUP_REMOVED lines=16> */
[----:B------:R-:W-:Y:S01]  /*0920*/  IADD3 R9, PT, PT, R9, 0x4, RZ ;  /* 0x0000000409097810 */ /* 0x000fe20007ffe0ff */
[----:B--2---:R-:W-:-:S05]  /*0930*/  IMAD R3, R8, R18, R25 ;  /* 0x0000001208037224 */ /* 0x004fca00078e0219 */
[----:B------:R0:W-:Y:S02]  /*0940*/  STG.E desc[UR6][R16.64], R3 ;  /* 0x0000000310007986 */ /* 0x0001e4000c101906 */
.L_x_4:
[----:B------:R-:W-:Y:S05]  /*0950*/  @!P1 BRA `(.L_x_1) ;  /* 0x0000000000749947 */ /* 0x000fea0003800000 */
[----:B--2---:R-:W1:Y:S01]  /*0960*/  LDC.64 R14, c[0x0][0x380] ;  /* 0x0000e000ff0e7b82 */ /* 0x004e620000000a00 */
[----:B------:R-:W-:-:S07]  /*0970*/  ISETP.NE.AND P0, PT, R4, 0x1, PT ;  /* 0x000000010400780c */ /* 0x000fce0003f05270 */
[----:B------:R-:W2:Y:S06]  /*0980*/  LDC.64 R18, c[0x0][0x388] ;  /* 0x0000e200ff127b82 */ /* 0x000eac0000000a00 */
[----:B0-----:R-:W-:Y:S02]  /*0990*/  @P0 IMAD.IADD R11, R12, 0x1, R9 ;  /* 0x000000010c0b0824 */ /* 0x001fe400078e0209 */
[----:B------:R-:W-:Y:S01]  /*09a0*/  @P0 IMAD R23, R9, R5, R10 ;  /* 0x0000000509170224 */ /* 0x000fe200078e020a */
[----:B------:R-:W0:Y:S01]  /*09b0*/  LDC.64 R20, c[0x0][0x380] ;  /* 0x0000e000ff147b82 */ /* 0x000e220000000a00 */
[----:B-1----:R-:W-:-:S05]  /*09c0*/  @P0 IMAD.WIDE R14, R11, 0x4, R14 ;  /* 0x000000040b0e0825 */ /* 0x002fca00078e020e */
[----:B------:R-:W3:Y:S01]  /*09d0*/  @P0 LDG.E R4, desc[UR6][R14.64] ;  /* 0x000000060e040981 */ /* 0x000ee2000c1e1900 */
[----:B--2---:R-:W-:Y:S02]  /*09e0*/  @P0 IMAD.WIDE R22, R23, 0x4, R18 ;  /* 0x0000000417160825 */ /* 0x004fe400078e0212 */
[----:B------:R-:W1:Y:S03]  /*09f0*/  LDC.64 R18, c[0x0][0x388] ;  /* 0x0000e200ff127b82 */ /* 0x000e660000000a00 */
[----:B------:R-:W3:Y:S01]  /*0a00*/  @P0 LDG.E R8, desc[UR6][R22.64] ;  /* 0x0000000616080981 */ /* 0x000ee2000c1e1900 */
[----:B------:R-:W-:Y:S01]  /*0a10*/  @P0 IMAD.WIDE R24, R5, 0x4, R22 ;  /* 0x0000000405180825 */ /* 0x000fe200078e0216 */
[----:B------:R-:W-:-:S04]  /*0a20*/  LOP3.LUT R0, R0, 0x1, RZ, 0xc0, !PT ;  /* 0x0000000100007812 */ /* 0x000fc800078ec0ff */
[----:B------:R-:W-:Y:S01]  /*0a30*/  ISETP.NE.U32.AND P1, PT, R0, 0x1, PT ;  /* 0x000000010000780c */ /* 0x000fe20003f25070 */
[----:B---3-5:R-:W-:-:S05]  /*0a40*/  @P0 IMAD R11, R4, R8, R3 ;  /* 0x00000008040b0224 */ /* 0x028fca00078e0203 */
[----:B------:R-:W-:Y:S04]  /*0a50*/  @P0 STG.E desc[UR6][R16.64], R11 ;  /* 0x0000000b10000986 */ /* 0x000fe8000c101906 */
[----:B------:R-:W2:Y:S04]  /*0a60*/  @P0 LDG.E R4, desc[UR6][R14.64+0x4] ;  /* 0x000004060e040981 */ /* 0x000ea8000c1e1900 */
[----:B------:R-:W2:Y:S01]  /*0a70*/  @P0 LDG.E R24, desc[UR6][R24.64] ;  /* 0x0000000618180981 */ /* 0x000ea2000c1e1900 */
[----:B------:R-:W-:-:S04]  /*0a80*/  @P0 IADD3 R9, PT, PT, R9, 0x2, RZ ;  /* 0x0000000209090810 */ /* 0x000fc80007ffe0ff */
[----:B------:R-:W-:Y:S01]  /*0a90*/  @!P1 IADD3 R13, PT, PT, R12, R9, RZ ;  /* 0x000000090c0d9210 */ /* 0x000fe20007ffe0ff */
[----:B------:R-:W-:-:S04]  /*0aa0*/  @!P1 IMAD R5, R9, R5, R10 ;  /* 0x0000000509059224 */ /* 0x000fc800078e020a */
[----:B0-----:R-:W-:-:S04]  /*0ab0*/  @!P1 IMAD.WIDE R20, R13, 0x4, R20 ;  /* 0x000000040d149825 */ /* 0x001fc800078e0214 */
[----:B-1----:R-:W-:-:S04]  /*0ac0*/  @!P1 IMAD.WIDE R18, R5, 0x4, R18 ;  /* 0x0000000405129825 */ /* 0x002fc800078e0212 */
[----:B--2---:R-:W-:-:S05]  /*0ad0*/  @P0 IMAD R3, R4, R24, R11 ;  /* 0x0000001804030224 */ /* 0x004fca00078e020b */
[----:B------:R0:W-:Y:S04]  /*0ae0*/  @P0 STG.E desc[UR6][R16.64], R3 ;  /* 0x0000000310000986 */ /* 0x0001e8000c101906 */
[----:B------:R-:W0:Y:S04]  /*0af0*/  @!P1 LDG.E R20, desc[UR6][R20.64] ;  /* 0x0000000614149981 */ /* 0x000e28000c1e1900 */
[----:B------:R-:W0:Y:S02]  /*0b00*/  @!P1 LDG.E R18, desc[UR6][R18.64] ;  /* 0x0000000612129981 */ /* 0x000e24000c1e1900 */
[----:B0-----:R-:W-:-:S05]  /*0b10*/  @!P1 IMAD R3, R20, R18, R3 ;  /* 0x0000001214039224 */ /* 0x001fca00078e0203 */
[----:B------:R1:W-:Y:S02]  /*0b20*/  @!P1 STG.E desc[UR6][R16.64], R3 ;  /* 0x0000000310009986 */ /* 0x0003e4000c101906 */
.L_x_1:
[----:B------:R-:W-:Y:S05]  /*0b30*/  BSYNC.RECONVERGENT B0 ;  /* 0x0000000000007941 */ /* 0x000fea0003800200 */
.L_x_0:
[----:B------:R-:W-:Y:S01]  /*0b40*/  MOV R0, 0x0 ;  /* 0x0000000000007802 */ /* 0x000fe20000000f00 */
[----:B-----5:R3:W-:Y:S01]  /*0b50*/  STL.64 [R1], R2 ;  /* 0x0000000201007387 */ /* 0x0207e20000100a00 */
[----:B------:R-:W4:Y:S02]  /*0b60*/  LDCU.64 UR4, c[0x4][0x8] ;  /* 0x01000100ff0477ac */ /* 0x000f240008000a00 */
[----:B------:R3:W0:Y:S01]  /*0b70*/  LDC.64 R8, c[0x4][R0] ;  /* 0x0100000000087b82 */ /* 0x0006220000000a00 */
[----:B----4-:R-:W-:Y:S02]  /*0b80*/  MOV R4, UR4 ;  /* 0x0000000400047c02 */ /* 0x010fe40008000f00 */
[----:B---3--:R-:W-:-:S07]  /*0b90*/  MOV R5, UR5 ;  /* 0x0000000500057c02 */ /* 0x008fce0008000f00 */
[----:B------:R-:W-:-:S07]  /*0ba0*/  LEPC R20, `(.L_x_5) ;  /* 0x000000001014794e */ /* 0x000fce0000000000 */
[----:B012---:R-:W-:Y:S05]  /*0bb0*/  CALL.ABS.NOINC R8 ;  /* 0x0000000008007343 */ /* 0x007fea0003c00000 */
.L_x_5:
[----:B------:R-:W-:Y:S05]  /*0bc0*/  EXIT ;  /* 0x000000000000794d */ /* 0x000fea0003800000 */
.L_x_6:
[----:B------:R-:W-:-:S00]  /*0bd0*/  BRA `(.L_x_6) ;  /* 0xfffffffc00fc7947 */ /* 0x000fc0000383ffff */
[----:B------:R-:W-:-:S00]  /*0be0*/  NOP ;  /* 0x0000000000007918 */ /* 0x000fc00000000000 */
        /* <DEDUP_REMOVED lines=9> */
.L_x_7:


//--------------------- .nv.global.init           --------------------------
	.section	.nv.global.init,"aw",@progbits
.nv.global.init:
	.type		$str,@object
	.size		$str,(.L_0 - $str)
$str:
        /*0000*/ 	.byte	0x69, 0x6e, 0x64, 0x65, 0x78, 0x20, 0x3d, 0x20, 0x25, 0x64, 0x3b, 0x20, 0x6d, 0x43, 0x5b, 0x69
        /*0010*/ 	.byte	0x6e, 0x64, 0x65, 0x78, 0x5d, 0x20, 0x3d, 0x20, 0x25, 0x64, 0x00
.L_0:


//--------------------- .nv.shared.reserved.0     --------------------------
	.section	.nv.shared.reserved.0,"aw",@nobits
	.weak		__nv_reservedSMEM_offset_0_alias
	.size		__nv_reservedSMEM_offset_0_alias, 0, 64
	.other		__nv_reservedSMEM_offset_0_alias,@"STO_CUDA_RESERVED_SHARED STV_DEFAULT"
__nv_reservedSMEM_offset_0_alias:
	.zero		0
	.zero		64


//--------------------- .nv.constant0._Z9matMulGPUPiS_S_iii --------------------------
	.section	.nv.constant0._Z9matMulGPUPiS_S_iii,"a",@progbits
	.sectionflags	@""
	.align	4
.nv.constant0._Z9matMulGPUPiS_S_iii:
	.zero		932


//--------------------- SYMBOLS --------------------------

	.type		.nv.reservedSmem.offset0,@object
	.size		.nv.reservedSmem.offset0,0x4
	.type		vprintf,@function
